	.headerflags	@"EF_CUDA_TEXMODE_UNIFIED EF_CUDA_64BIT_ADDRESS EF_CUDA_ACCELERATORS EF_CUDA_SM90 EF_CUDA_VIRTUAL_SM(EF_CUDA_SM90)"
	.elftype	@"ET_EXEC"


//--------------------- .nv.info                  --------------------------
	.section	.nv.info,"",@"SHT_CUDA_INFO"
	.align	4


	//----- nvinfo : EIATTR_REGCOUNT
	.align		4
        /*0000*/ 	.byte	0x04, 0x2f
        /*0002*/ 	.short	(.L_1 - .L_0)
	.align		4
.L_0:
        /*0004*/ 	.word	index@(triton_poi_fused__unsafe_index_add_convolution_mul_sub_30)
        /*0008*/ 	.word	0x00000020


	//----- nvinfo : EIATTR_MIN_STACK_SIZE
	.align		4
.L_1:
        /*000c*/ 	.byte	0x04, 0x12
        /*000e*/ 	.short	(.L_3 - .L_2)
	.align		4
.L_2:
        /*0010*/ 	.word	index@(triton_poi_fused__unsafe_index_add_convolution_mul_sub_30)
        /*0014*/ 	.word	0x00000000


	//----- nvinfo : EIATTR_FRAME_SIZE
	.align		4
.L_3:
        /*0018*/ 	.byte	0x04, 0x11
        /*001a*/ 	.short	(.L_5 - .L_4)
	.align		4
.L_4:
        /*001c*/ 	.word	index@(triton_poi_fused__unsafe_index_add_convolution_mul_sub_30)
        /*0020*/ 	.word	0x00000000


	//----- nvinfo : EIATTR_MIN_STACK_SIZE
	.align		4
.L_5:
        /*0024*/ 	.byte	0x04, 0x12
        /*0026*/ 	.short	(.L_7 - .L_6)
	.align		4
.L_6:
        /*0028*/ 	.word	index@(triton_poi_fused__unsafe_index_add_convolution_mul_sub_30)
        /*002c*/ 	.word	0x00000000
.L_7:


//--------------------- .nv.info.triton_poi_fused__unsafe_index_add_convolution_mul_sub_30 --------------------------
	.section	.nv.info.triton_poi_fused__unsafe_index_add_convolution_mul_sub_30,"",@"SHT_CUDA_INFO"
	.sectionflags	@""
	.align	4


	//----- nvinfo : EIATTR_CUDA_API_VERSION
	.align		4
        /*0000*/ 	.byte	0x04, 0x37
        /*0002*/ 	.short	(.L_9 - .L_8)
.L_8:
        /*0004*/ 	.word	0x0000007c


	//----- nvinfo : EIATTR_KPARAM_INFO
	.align		4
.L_9:
        /*0008*/ 	.byte	0x04, 0x17
        /*000a*/ 	.short	(.L_11 - .L_10)
.L_10:
        /*000c*/ 	.word	0x00000000
        /*0010*/ 	.short	0x0009
        /*0012*/ 	.short	0x0048
        /*0014*/ 	.byte	0x00, 0xf0, 0x11, 0x00


	//----- nvinfo : EIATTR_KPARAM_INFO
	.align		4
.L_11:
        /*0018*/ 	.byte	0x04, 0x17
        /*001a*/ 	.short	(.L_13 - .L_12)
.L_12:
        /*001c*/ 	.word	0x00000000
        /*0020*/ 	.short	0x0008
        /*0022*/ 	.short	0x0040
        /*0024*/ 	.byte	0x00, 0xf4, 0x21, 0x00


	//----- nvinfo : EIATTR_KPARAM_INFO
	.align		4
.L_13:
        /*0028*/ 	.byte	0x04, 0x17
        /*002a*/ 	.short	(.L_15 - .L_14)
.L_14:
        /*002c*/ 	.word	0x00000000
        /*0030*/ 	.short	0x0007
        /*0032*/ 	.short	0x0038
        /*0034*/ 	.byte	0x00, 0xf4, 0x21, 0x00


	//----- nvinfo : EIATTR_KPARAM_INFO
	.align		4
.L_15:
        /*0038*/ 	.byte	0x04, 0x17
        /*003a*/ 	.short	(.L_17 - .L_16)
.L_16:
        /*003c*/ 	.word	0x00000000
        /*0040*/ 	.short	0x0006
        /*0042*/ 	.short	0x0030
        /*0044*/ 	.byte	0x00, 0xf4, 0x21, 0x00


	//----- nvinfo : EIATTR_KPARAM_INFO
	.align		4
.L_17:
        /*0048*/ 	.byte	0x04, 0x17
        /*004a*/ 	.short	(.L_19 - .L_18)
.L_18:
        /*004c*/ 	.word	0x00000000
        /*0050*/ 	.short	0x0005
        /*0052*/ 	.short	0x0028
        /*0054*/ 	.byte	0x00, 0xf4, 0x21, 0x00


	//----- nvinfo : EIATTR_KPARAM_INFO
	.align		4
.L_19:
        /*0058*/ 	.byte	0x04, 0x17
        /*005a*/ 	.short	(.L_21 - .L_20)
.L_20:
        /*005c*/ 	.word	0x00000000
        /*0060*/ 	.short	0x0004
        /*0062*/ 	.short	0x0020
        /*0064*/ 	.byte	0x00, 0xf4, 0x21, 0x00


	//----- nvinfo : EIATTR_KPARAM_INFO
	.align		4
.L_21:
        /*0068*/ 	.byte	0x04, 0x17
        /*006a*/ 	.short	(.L_23 - .L_22)
.L_22:
        /*006c*/ 	.word	0x00000000
        /*0070*/ 	.short	0x0003
        /*0072*/ 	.short	0x0018
        /*0074*/ 	.byte	0x00, 0xf4, 0x21, 0x00


	//----- nvinfo : EIATTR_KPARAM_INFO
	.align		4
.L_23:
        /*0078*/ 	.byte	0x04, 0x17
        /*007a*/ 	.short	(.L_25 - .L_24)
.L_24:
        /*007c*/ 	.word	0x00000000
        /*0080*/ 	.short	0x0002
        /*0082*/ 	.short	0x0010
        /*0084*/ 	.byte	0x00, 0xf4, 0x21, 0x00


	//----- nvinfo : EIATTR_KPARAM_INFO
	.align		4
.L_25:
        /*0088*/ 	.byte	0x04, 0x17
        /*008a*/ 	.short	(.L_27 - .L_26)
.L_26:
        /*008c*/ 	.word	0x00000000
        /*0090*/ 	.short	0x0001
        /*0092*/ 	.short	0x0008
        /*0094*/ 	.byte	0x00, 0xf4, 0x21, 0x00


	//----- nvinfo : EIATTR_KPARAM_INFO
	.align		4
.L_27:
        /*0098*/ 	.byte	0x04, 0x17
        /*009a*/ 	.short	(.L_29 - .L_28)
.L_28:
        /*009c*/ 	.word	0x00000000
        /*00a0*/ 	.short	0x0000
        /*00a2*/ 	.short	0x0000
        /*00a4*/ 	.byte	0x00, 0xf4, 0x21, 0x00


	//----- nvinfo : EIATTR_SPARSE_MMA_MASK
	.align		4
.L_29:
        /*00a8*/ 	.byte	0x03, 0x50
        /*00aa*/ 	.short	0x0000


	//----- nvinfo : EIATTR_MAXREG_COUNT
	.align		4
        /*00ac*/ 	.byte	0x03, 0x1b
        /*00ae*/ 	.short	0x00ff


	//----- nvinfo : EIATTR_EXIT_INSTR_OFFSETS
	.align		4
        /*00b0*/ 	.byte	0x04, 0x1c
        /*00b2*/ 	.short	(.L_31 - .L_30)


	//   ....[0]....
.L_30:
        /*00b4*/ 	.word	0x00000890


	//----- nvinfo : EIATTR_REQNTID
	.align		4
.L_31:
        /*00b8*/ 	.byte	0x04, 0x10
        /*00ba*/ 	.short	(.L_33 - .L_32)
.L_32:
        /*00bc*/ 	.word	0x00000100
        /*00c0*/ 	.word	0x00000001
        /*00c4*/ 	.word	0x00000001


	//----- nvinfo : EIATTR_CBANK_PARAM_SIZE
	.align		4
.L_33:
        /*00c8*/ 	.byte	0x03, 0x19
        /*00ca*/ 	.short	0x004c


	//----- nvinfo : EIATTR_PARAM_CBANK
	.align		4
        /*00cc*/ 	.byte	0x04, 0x0a
        /*00ce*/ 	.short	(.L_35 - .L_34)
	.align		4
.L_34:
        /*00d0*/ 	.word	index@(.nv.constant0.triton_poi_fused__unsafe_index_add_convolution_mul_sub_30)
        /*00d4*/ 	.short	0x0210
        /*00d6*/ 	.short	0x004c


	//----- nvinfo : EIATTR_SW_WAR
	.align		4
.L_35:
        /*00d8*/ 	.byte	0x04, 0x36
        /*00da*/ 	.short	(.L_37 - .L_36)
.L_36:
        /*00dc*/ 	.word	0x00000008
.L_37:


//--------------------- .nv.callgraph             --------------------------
	.section	.nv.callgraph,"",@"SHT_CUDA_CALLGRAPH"
	.align	4
	.sectionentsize	8
	.align		4
        /*0000*/ 	.word	0x00000000
	.align		4
        /*0004*/ 	.word	0xffffffff
	.align		4
        /*0008*/ 	.word	0x00000000
	.align		4
        /*000c*/ 	.word	0xfffffffe
	.align		4
        /*0010*/ 	.word	0x00000000
	.align		4
        /*0014*/ 	.word	0xfffffffd
	.align		4
        /*0018*/ 	.word	0x00000000
	.align		4
        /*001c*/ 	.word	0xfffffffc


//--------------------- .text.triton_poi_fused__unsafe_index_add_convolution_mul_sub_30 --------------------------
	.section	.text.triton_poi_fused__unsafe_index_add_convolution_mul_sub_30,"ax",@progbits
	.align	128
        .global         triton_poi_fused__unsafe_index_add_convolution_mul_sub_30
        .type           triton_poi_fused__unsafe_index_add_convolution_mul_sub_30,@function
        .size           triton_poi_fused__unsafe_index_add_convolution_mul_sub_30,(.L_x_1 - triton_poi_fused__unsafe_index_add_convolution_mul_sub_30)
        .other          triton_poi_fused__unsafe_index_add_convolution_mul_sub_30,@"STO_CUDA_ENTRY STV_DEFAULT"
triton_poi_fused__unsafe_index_add_convolution_mul_sub_30:
.text.triton_poi_fused__unsafe_index_add_convolution_mul_sub_30:
[----:B------:R-:W-:Y:S01]  /*0000*/  LDC R1, c[0x0][0x28] ;  /* 0x00000a00ff017b82 */ /* 0x000fe20000000800 */
[----:B------:R-:W1:Y:S07]  /*0010*/  S2R R2, SR_TID.X ;  /* 0x0000000000027919 */ /* 0x000e6e0000002100 */
[----:B------:R-:W2:Y:S01]  /*0020*/  LDC.64 R6, c[0x0][0x218] ;  /* 0x00008600ff067b82 */ /* 0x000ea20000000a00 */
[----:B------:R-:W-:Y:S01]  /*0030*/  ULDC.64 UR4, c[0x0][0x208] ;  /* 0x0000820000047ab9 */ /* 0x000fe20000000a00 */
[----:B------:R-:W-:Y:S01]  /*0040*/  ULDC.64 UR6, c[0x0][0x228] ;  /* 0x00008a0000067ab9 */ /* 0x000fe20000000a00 */
[----:B------:R-:W3:Y:S05]  /*0050*/  S2R R0, SR_CTAID.X ;  /* 0x0000000000007919 */ /* 0x000eea0000002500 */
[----:B------:R-:W4:Y:S08]  /*0060*/  LDC.64 R12, c[0x0][0x220] ;  /* 0x00008800ff0c7b82 */ /* 0x000f300000000a00 */
[----:B------:R-:W5:Y:S01]  /*0070*/  LDC.64 R8, c[0x0][0x248] ;  /* 0x00009200ff087b82 */ /* 0x000f620000000a00 */
[----:B-1----:R-:W-:-:S05]  /*0080*/  IMAD.SHL.U32 R2, R2, 0x2, RZ ;  /* 0x0000000202027824 */ /* 0x002fca00078e00ff */
[----:B------:R-:W-:-:S05]  /*0090*/  LOP3.LUT R3, R2, 0x1fe, RZ, 0xc0, !PT ;  /* 0x000001fe02037812 */ /* 0x000fca00078ec0ff */
[----:B---3--:R-:W-:-:S05]  /*00a0*/  IMAD R2, R0, 0x200, R3 ;  /* 0x0000020000027824 */ /* 0x008fca00078e0203 */
[----:B------:R-:W-:-:S04]  /*00b0*/  SHF.R.S32.HI R3, RZ, 0x1f, R2 ;  /* 0x0000001fff037819 */ /* 0x000fc80000011402 */
[----:B------:R-:W-:-:S04]  /*00c0*/  LEA.HI R4, R3, R2, RZ, 0x5 ;  /* 0x0000000203047211 */ /* 0x000fc800078f28ff */
[----:B------:R-:W-:-:S04]  /*00d0*/  SHF.R.S32.HI R3, RZ, 0x5, R4 ;  /* 0x00000005ff037819 */ /* 0x000fc80000011404 */
[----:B------:R-:W-:-:S04]  /*00e0*/  LEA.HI R5, R3, R3, RZ, 0x5 ;  /* 0x0000000303057211 */ /* 0x000fc800078f28ff */
[----:B------:R-:W-:Y:S02]  /*00f0*/  LOP3.LUT R10, R5, 0xffffffe0, RZ, 0xc0, !PT ;  /* 0xffffffe0050a7812 */ /* 0x000fe400078ec0ff */
[----:B------:R-:W-:-:S03]  /*0100*/  LOP3.LUT R5, R4, 0xffffffe0, RZ, 0xc0, !PT ;  /* 0xffffffe004057812 */ /* 0x000fc600078ec0ff */
[----:B------:R-:W-:Y:S01]  /*0110*/  IMAD.IADD R3, R3, 0x1, -R10 ;  /* 0x0000000103037824 */ /* 0x000fe200078e0a0a */
[----:B------:R-:W-:-:S03]  /*0120*/  IADD3 R4, R2, -R5, RZ ;  /* 0x8000000502047210 */ /* 0x000fc60007ffe0ff */
[----:B--2---:R-:W-:-:S04]  /*0130*/  IMAD.WIDE R6, R3, 0x8, R6 ;  /* 0x0000000803067825 */ /* 0x004fc800078e0206 */
[C---:B----4-:R-:W-:Y:S02]  /*0140*/  IMAD.WIDE R12, R4.reuse, 0x8, R12 ;  /* 0x00000008040c7825 */ /* 0x050fe400078e020c */
[----:B------:R-:W2:Y:S02]  /*0150*/  LDG.E.EL.64 R6, desc[UR4][R6.64] ;  /* 0x0000000406067981 */ /* 0x000ea4000c2e1b00 */
[----:B-----5:R-:W-:Y:S02]  /*0160*/  IMAD.WIDE R16, R3, 0x8, R8 ;  /* 0x0000000803107825 */ /* 0x020fe400078e0208 */
[----:B------:R-:W3:Y:S01]  /*0170*/  LDG.E.EL.128 R12, desc[UR4][R12.64] ;  /* 0x000000040c0c7981 */ /* 0x000ee2000c2e1d00 */
[----:B------:R-:W1:Y:S03]  /*0180*/  LDC.64 R8, c[0x0][0x238] ;  /* 0x00008e00ff087b82 */ /* 0x000e660000000a00 */
[----:B------:R-:W4:Y:S01]  /*0190*/  LDG.E.EL.64 R16, desc[UR4][R16.64] ;  /* 0x0000000410107981 */ /* 0x000f22000c2e1b00 */
[----:B-1----:R-:W-:-:S06]  /*01a0*/  IMAD.WIDE R8, R4, 0x8, R8 ;  /* 0x0000000804087825 */ /* 0x002fcc00078e0208 */
[----:B------:R-:W5:Y:S01]  /*01b0*/  LDG.E.EL.128 R8, desc[UR4][R8.64] ;  /* 0x0000000408087981 */ /* 0x000f62000c2e1d00 */
[----:B------:R-:W-:-:S04]  /*01c0*/  SHF.R.S32.HI R19, RZ, 0x16, R0 ;  /* 0x00000016ff137819 */ /* 0x000fc80000011400 */
[----:B------:R-:W-:Y:S02]  /*01d0*/  SGXT R19, R19, 0x1 ;  /* 0x000000011313781a */ /* 0x000fe40000000200 */
[----:B--2---:R-:W-:-:S04]  /*01e0*/  SHF.R.U32.HI R5, RZ, 0x1b, R7 ;  /* 0x0000001bff057819 */ /* 0x004fc80000011607 */
[----:B------:R-:W-:Y:S02]  /*01f0*/  LOP3.LUT R5, R5, 0x10, RZ, 0xc0, !PT ;  /* 0x0000001005057812 */ /* 0x000fe400078ec0ff */
[C---:B---3--:R-:W-:Y:S02]  /*0200*/  LEA R23, P1, R12.reuse, UR6, 0x2 ;  /* 0x000000060c177c11 */ /* 0x048fe4000f8210ff */
[----:B------:R-:W-:Y:S02]  /*0210*/  IADD3 R18, P0, R6, R5, RZ ;  /* 0x0000000506127210 */ /* 0x000fe40007f1e0ff */
[--C-:B------:R-:W-:Y:S02]  /*0220*/  SHF.R.U32.HI R6, RZ, 0x19, R13.reuse ;  /* 0x00000019ff067819 */ /* 0x100fe4000001160d */
[----:B------:R-:W-:Y:S01]  /*0230*/  LEA.HI.X R21, R12, UR7, R13, 0x2, P1 ;  /* 0x000000070c157c11 */ /* 0x000fe200088f140d */
[----:B------:R-:W-:Y:S01]  /*0240*/  IMAD.X R5, RZ, RZ, R7, P0 ;  /* 0x000000ffff057224 */ /* 0x000fe200000e0607 */
[----:B----4-:R-:W-:-:S02]  /*0250*/  SHF.R.U32.HI R13, RZ, 0x1b, R17 ;  /* 0x0000001bff0d7819 */ /* 0x010fc40000011611 */
[C---:B------:R-:W-:Y:S02]  /*0260*/  LEA R0, P0, R14.reuse, UR6, 0x2 ;  /* 0x000000060e007c11 */ /* 0x040fe4000f8010ff */
[----:B------:R-:W-:Y:S02]  /*0270*/  LOP3.LUT R13, R13, 0x10, RZ, 0xc0, !PT ;  /* 0x000000100d0d7812 */ /* 0x000fe400078ec0ff */
[----:B------:R-:W-:Y:S02]  /*0280*/  LEA.HI R7, R19, R2, RZ, 0xa ;  /* 0x0000000213077211 */ /* 0x000fe400078f50ff */
[--C-:B------:R-:W-:Y:S02]  /*0290*/  SHF.R.U32.HI R19, RZ, 0x19, R15.reuse ;  /* 0x00000019ff137819 */ /* 0x100fe4000001160f */
[----:B------:R-:W-:Y:S02]  /*02a0*/  LEA.HI.X R22, R14, UR7, R15, 0x2, P0 ;  /* 0x000000070e167c11 */ /* 0x000fe400080f140f */
[----:B------:R-:W-:Y:S01]  /*02b0*/  IADD3 R20, P2, R16, R13, RZ ;  /* 0x0000000d10147210 */ /* 0x000fe20007f5e0ff */
[----:B------:R-:W1:Y:S01]  /*02c0*/  LDC.64 R14, c[0x0][0x230] ;  /* 0x00008c00ff0e7b82 */ /* 0x000e620000000a00 */
[----:B------:R-:W-:-:S02]  /*02d0*/  SHF.R.S32.HI R7, RZ, 0xa, R7 ;  /* 0x0000000aff077819 */ /* 0x000fc40000011407 */
[----:B------:R-:W-:Y:S01]  /*02e0*/  LOP3.LUT R12, R6, 0x40, RZ, 0xc0, !PT ;  /* 0x00000040060c7812 */ /* 0x000fe200078ec0ff */
[----:B------:R-:W-:Y:S01]  /*02f0*/  IMAD.X R17, RZ, RZ, R17, P2 ;  /* 0x000000ffff117224 */ /* 0x000fe200010e0611 */
[----:B------:R-:W-:Y:S01]  /*0300*/  LOP3.LUT R19, R19, 0x40, RZ, 0xc0, !PT ;  /* 0x0000004013137812 */ /* 0x000fe200078ec0ff */
[----:B------:R-:W-:Y:S01]  /*0310*/  IMAD.HI R6, R7, 0x30c30c31, RZ ;  /* 0x30c30c3107067827 */ /* 0x000fe200078e02ff */
[----:B------:R-:W-:Y:S02]  /*0320*/  IADD3 R23, P0, R12, R23, RZ ;  /* 0x000000170c177210 */ /* 0x000fe40007f1e0ff */
[----:B------:R-:W-:Y:S02]  /*0330*/  IADD3 R19, P1, R19, R0, RZ ;  /* 0x0000000013137210 */ /* 0x000fe40007f3e0ff */
[C---:B------:R-:W-:Y:S01]  /*0340*/  SHF.L.U64.HI R0, R18.reuse, 0x6, R5 ;  /* 0x0000000612007819 */ /* 0x040fe20000010205 */
[----:B------:R-:W-:Y:S01]  /*0350*/  IMAD.X R21, RZ, RZ, R21, P0 ;  /* 0x000000ffff157224 */ /* 0x000fe200000e0615 */
[----:B------:R-:W-:Y:S01]  /*0360*/  SHF.L.U32 R18, R18, 0x6, RZ ;  /* 0x0000000612127819 */ /* 0x000fe200000006ff */
[----:B------:R-:W-:Y:S01]  /*0370*/  IMAD.X R5, RZ, RZ, R22, P1 ;  /* 0x000000ffff057224 */ /* 0x000fe200008e0616 */
[C---:B------:R-:W-:Y:S01]  /*0380*/  SHF.L.U64.HI R12, R20.reuse, 0x6, R17 ;  /* 0x00000006140c7819 */ /* 0x040fe20000010211 */
[----:B------:R-:W-:Y:S01]  /*0390*/  IMAD.SHL.U32 R20, R20, 0x40, RZ ;  /* 0x0000004014147824 */ /* 0x000fe200078e00ff */
[----:B------:R-:W-:-:S02]  /*03a0*/  SHF.R.U32.HI R13, RZ, 0x1f, R6 ;  /* 0x0000001fff0d7819 */ /* 0x000fc40000011606 */
[----:B------:R-:W-:Y:S02]  /*03b0*/  IADD3 R24, P0, R18, R23, RZ ;  /* 0x0000001712187210 */ /* 0x000fe40007f1e0ff */
[----:B------:R-:W-:Y:S02]  /*03c0*/  IADD3 R16, P1, R19, R18, RZ ;  /* 0x0000001213107210 */ /* 0x000fe40007f3e0ff */
[----:B------:R-:W-:Y:S02]  /*03d0*/  LEA.HI.SX32 R26, R6, R13, 0x1e ;  /* 0x0000000d061a7211 */ /* 0x000fe400078ff2ff */
[----:B------:R-:W-:Y:S01]  /*03e0*/  IADD3 R22, P2, R20, R23, RZ ;  /* 0x0000001714167210 */ /* 0x000fe20007f5e0ff */
[----:B------:R-:W-:Y:S01]  /*03f0*/  IMAD.X R17, R5, 0x1, R0, P1 ;  /* 0x0000000105117824 */ /* 0x000fe200008e0600 */
[----:B------:R-:W-:Y:S02]  /*0400*/  IADD3.X R25, R0, R21, RZ, P0, !PT ;  /* 0x0000001500197210 */ /* 0x000fe400007fe4ff */
[----:B------:R-:W-:Y:S01]  /*0410*/  SHF.L.U32 R6, R7, 0x8, RZ ;  /* 0x0000000807067819 */ /* 0x000fe200000006ff */
[----:B------:R-:W-:Y:S01]  /*0420*/  IMAD R7, R26, -0x15, R7 ;  /* 0xffffffeb1a077824 */ /* 0x000fe200078e0207 */
[----:B-----5:R-:W-:Y:S01]  /*0430*/  SHF.R.U32.HI R27, RZ, 0x19, R9 ;  /* 0x00000019ff1b7819 */ /* 0x020fe20000011609 */
[----:B------:R-:W-:Y:S01]  /*0440*/  IMAD.X R23, R12, 0x1, R21, P2 ;  /* 0x000000010c177824 */ /* 0x000fe200010e0615 */
[----:B------:R-:W-:Y:S01]  /*0450*/  SHF.R.U32.HI R21, RZ, 0x19, R11 ;  /* 0x00000019ff157819 */ /* 0x000fe2000001160b */
[----:B------:R-:W-:Y:S01]  /*0460*/  IMAD.WIDE R24, R6, 0x4, R24 ;  /* 0x0000000406187825 */ /* 0x000fe200078e0218 */
[----:B------:R-:W-:-:S03]  /*0470*/  LEA R29, P0, R8, UR6, 0x2 ;  /* 0x00000006081d7c11 */ /* 0x000fc6000f8010ff */
[----:B------:R-:W-:Y:S01]  /*0480*/  IMAD.WIDE R16, R6, 0x4, R16 ;  /* 0x0000000406107825 */ /* 0x000fe200078e0210 */
[----:B------:R-:W-:Y:S02]  /*0490*/  LOP3.LUT R27, R27, 0x40, RZ, 0xc0, !PT ;  /* 0x000000401b1b7812 */ /* 0x000fe400078ec0ff */
[----:B------:R-:W-:Y:S01]  /*04a0*/  LEA R28, P2, R10, UR6, 0x2 ;  /* 0x000000060a1c7c11 */ /* 0x000fe2000f8410ff */
[----:B-1----:R-:W-:Y:S01]  /*04b0*/  IMAD.WIDE R14, R7, 0x4, R14 ;  /* 0x00000004070e7825 */ /* 0x002fe200078e020e */
[----:B------:R1:W2:Y:S01]  /*04c0*/  LDG.E.EL R13, desc[UR4][R16.64] ;  /* 0x00000004100d7981 */ /* 0x0002a2000c2e1900 */
[----:B------:R-:W-:Y:S02]  /*04d0*/  LOP3.LUT R21, R21, 0x40, RZ, 0xc0, !PT ;  /* 0x0000004015157812 */ /* 0x000fe400078ec0ff */
[----:B------:R-:W-:Y:S01]  /*04e0*/  IMAD.WIDE R22, R6, 0x4, R22 ;  /* 0x0000000406167825 */ /* 0x000fe200078e0216 */
[----:B------:R3:W4:Y:S01]  /*04f0*/  LDG.E.EL R7, desc[UR4][R24.64] ;  /* 0x0000000418077981 */ /* 0x000722000c2e1900 */
[----:B------:R-:W-:-:S03]  /*0500*/  LEA.HI.X R11, R10, UR7, R11, 0x2, P2 ;  /* 0x000000070a0b7c11 */ /* 0x000fc600090f140b */
[----:B------:R5:W4:Y:S01]  /*0510*/  LDG.E.EL R26, desc[UR4][R14.64] ;  /* 0x000000040e1a7981 */ /* 0x000b22000c2e1900 */
[----:B-1----:R-:W-:Y:S02]  /*0520*/  LEA.HI.X R17, R8, UR7, R9, 0x2, P0 ;  /* 0x0000000708117c11 */ /* 0x002fe400080f1409 */
[----:B------:R-:W1:Y:S01]  /*0530*/  LDC.64 R8, c[0x0][0x240] ;  /* 0x00009000ff087b82 */ /* 0x000e620000000a00 */
[----:B------:R-:W2:Y:S01]  /*0540*/  LDG.E.EL R22, desc[UR4][R22.64] ;  /* 0x0000000416167981 */ /* 0x000ea2000c2e1900 */
[----:B---3--:R-:W-:Y:S02]  /*0550*/  IADD3 R25, P1, R27, R29, RZ ;  /* 0x0000001d1b197210 */ /* 0x008fe40007f3e0ff */
[----:B------:R-:W-:Y:S02]  /*0560*/  IADD3 R21, P0, R21, R28, RZ ;  /* 0x0000001c15157210 */ /* 0x000fe40007f1e0ff */
[----:B------:R-:W-:Y:S01]  /*0570*/  IADD3 R10, P3, R20, R19, RZ ;  /* 0x00000013140a7210 */ /* 0x000fe20007f7e0ff */
[----:B------:R-:W-:Y:S01]  /*0580*/  IMAD.X R17, RZ, RZ, R17, P1 ;  /* 0x000000ffff117224 */ /* 0x000fe200008e0611 */
[----:B-----5:R-:W-:-:S02]  /*0590*/  IADD3 R14, P1, R25, R18, RZ ;  /* 0x00000012190e7210 */ /* 0x020fc40007f3e0ff */
[----:B------:R-:W-:Y:S02]  /*05a0*/  IADD3 R16, P4, R20, R25, RZ ;  /* 0x0000001914107210 */ /* 0x000fe40007f9e0ff */
[----:B------:R-:W-:Y:S01]  /*05b0*/  IADD3 R18, P2, R21, R18, RZ ;  /* 0x0000001215127210 */ /* 0x000fe20007f5e0ff */
[----:B------:R-:W3:Y:S01]  /*05c0*/  LDC.64 R24, c[0x0][0x250] ;  /* 0x00009400ff187b82 */ /* 0x000ee20000000a00 */
[----:B------:R-:W-:Y:S01]  /*05d0*/  IADD3 R20, P5, R20, R21, RZ ;  /* 0x0000001514147210 */ /* 0x000fe20007fbe0ff */
[----:B------:R-:W-:Y:S01]  /*05e0*/  IMAD.X R21, RZ, RZ, R11, P0 ;  /* 0x000000ffff157224 */ /* 0x000fe200000e060b */
[----:B------:R-:W-:Y:S01]  /*05f0*/  IADD3.X R11, R12, R5, RZ, P3, !PT ;  /* 0x000000050c0b7210 */ /* 0x000fe20001ffe4ff */
[----:B------:R-:W-:Y:S02]  /*0600*/  IMAD.X R15, R17, 0x1, R0, P1 ;  /* 0x00000001110f7824 */ /* 0x000fe400008e0600 */
[C---:B------:R-:W-:Y:S01]  /*0610*/  IMAD.X R17, R12.reuse, 0x1, R17, P4 ;  /* 0x000000010c117824 */ /* 0x040fe200020e0611 */
[----:B------:R-:W-:Y:S01]  /*0620*/  IADD3.X R19, R21, R0, RZ, P2, !PT ;  /* 0x0000000015137210 */ /* 0x000fe200017fe4ff */
[----:B------:R-:W-:-:S02]  /*0630*/  IMAD.X R21, R12, 0x1, R21, P5 ;  /* 0x000000010c157824 */ /* 0x000fc400028e0615 */
[----:B------:R-:W-:-:S04]  /*0640*/  IMAD.WIDE R14, R6, 0x4, R14 ;  /* 0x00000004060e7825 */ /* 0x000fc800078e020e */
[C---:B------:R-:W-:Y:S02]  /*0650*/  IMAD.WIDE R16, R6.reuse, 0x4, R16 ;  /* 0x0000000406107825 */ /* 0x040fe400078e0210 */
[----:B------:R-:W5:Y:S02]  /*0660*/  LDG.E.EL R15, desc[UR4][R14.64] ;  /* 0x000000040e0f7981 */ /* 0x000f64000c2e1900 */
[C---:B------:R-:W-:Y:S02]  /*0670*/  IMAD.WIDE R10, R6.reuse, 0x4, R10 ;  /* 0x00000004060a7825 */ /* 0x040fe400078e020a */
[----:B------:R-:W5:Y:S02]  /*0680*/  LDG.E.EL R17, desc[UR4][R16.64] ;  /* 0x0000000410117981 */ /* 0x000f64000c2e1900 */
[C---:B------:R-:W-:Y:S02]  /*0690*/  IMAD.WIDE R18, R6.reuse, 0x4, R18 ;  /* 0x0000000406127825 */ /* 0x040fe400078e0212 */
[----:B------:R1:W5:Y:S02]  /*06a0*/  LDG.E.EL R11, desc[UR4][R10.64] ;  /* 0x000000040a0b7981 */ /* 0x000364000c2e1900 */
[----:B------:R-:W-:-:S02]  /*06b0*/  IMAD.WIDE R20, R6, 0x4, R20 ;  /* 0x0000000406147825 */ /* 0x000fc400078e0214 */
[----:B------:R-:W5:Y:S02]  /*06c0*/  LDG.E.EL R19, desc[UR4][R18.64] ;  /* 0x0000000412137981 */ /* 0x000f64000c2e1900 */
[----:B-1----:R-:W-:Y:S02]  /*06d0*/  IMAD.WIDE R4, R4, 0x4, R8 ;  /* 0x0000000404047825 */ /* 0x002fe400078e0208 */
[----:B------:R-:W5:Y:S01]  /*06e0*/  LDG.E.EL R21, desc[UR4][R20.64] ;  /* 0x0000000414157981 */ /* 0x000f62000c2e1900 */
[----:B------:R-:W1:Y:S03]  /*06f0*/  LDC.64 R8, c[0x0][0x210] ;  /* 0x00008400ff087b82 */ /* 0x000e660000000a00 */
[----:B------:R-:W5:Y:S01]  /*0700*/  LDG.E.EL.64 R4, desc[UR4][R4.64] ;  /* 0x0000000404047981 */ /* 0x000f62000c2e1b00 */
[----:B---3--:R-:W-:-:S05]  /*0710*/  IMAD.WIDE R24, R3, 0x4, R24 ;  /* 0x0000000403187825 */ /* 0x008fca00078e0218 */
[----:B------:R-:W3:Y:S01]  /*0720*/  LDG.E.EL R0, desc[UR4][R24.64] ;  /* 0x0000000418007981 */ /* 0x000ee2000c2e1900 */
[----:B-1----:R-:W-:-:S04]  /*0730*/  IMAD.WIDE R8, R2, 0x4, R8 ;  /* 0x0000000402087825 */ /* 0x002fc800078e0208 */
[C---:B----4-:R-:W-:Y:S01]  /*0740*/  FADD R7, R26.reuse, R7 ;  /* 0x000000071a077221 */ /* 0x050fe20000000000 */
[C---:B--2---:R-:W-:Y:S01]  /*0750*/  FADD R12, R26.reuse, R13 ;  /* 0x0000000d1a0c7221 */ /* 0x044fe20000000000 */
[C---:B------:R-:W-:Y:S01]  /*0760*/  FADD R3, R26.reuse, R22 ;  /* 0x000000161a037221 */ /* 0x040fe20000000000 */
[C---:B-----5:R-:W-:Y:S01]  /*0770*/  FADD R6, R26.reuse, R15 ;  /* 0x0000000f1a067221 */ /* 0x060fe20000000000 */
[C---:B0-----:R-:W-:Y:S01]  /*0780*/  FADD R10, R26.reuse, R17 ;  /* 0x000000111a0a7221 */ /* 0x041fe20000000000 */
[C---:B------:R-:W-:Y:S01]  /*0790*/  FADD R14, R26.reuse, R11 ;  /* 0x0000000b1a0e7221 */ /* 0x040fe20000000000 */
[C---:B------:R-:W-:Y:S01]  /*07a0*/  FADD R19, R26.reuse, R19 ;  /* 0x000000131a137221 */ /* 0x040fe20000000000 */
[----:B------:R-:W-:Y:S01]  /*07b0*/  FADD R21, R26, R21 ;  /* 0x000000151a157221 */ /* 0x000fe20000000000 */
[----:B------:R-:W-:Y:S01]  /*07c0*/  FADD R6, -R7, R6 ;  /* 0x0000000607067221 */ /* 0x000fe20000000100 */
[----:B------:R-:W-:Y:S01]  /*07d0*/  FADD R10, -R3, R10 ;  /* 0x0000000a030a7221 */ /* 0x000fe20000000100 */
[----:B------:R-:W-:Y:S01]  /*07e0*/  FADD R19, -R12, R19 ;  /* 0x000000130c137221 */ /* 0x000fe20000000100 */
[----:B------:R-:W-:Y:S01]  /*07f0*/  FADD R21, -R14, R21 ;  /* 0x000000150e157221 */ /* 0x000fe20000000100 */
[C---:B------:R-:W-:Y:S01]  /*0800*/  FFMA R7, R4.reuse, R6, R7 ;  /* 0x0000000604077223 */ /* 0x040fe20000000007 */
[----:B------:R-:W-:Y:S01]  /*0810*/  FFMA R10, R4, R10, R3 ;  /* 0x0000000a040a7223 */ /* 0x000fe20000000003 */
[C---:B------:R-:W-:Y:S01]  /*0820*/  FFMA R19, R5.reuse, R19, R12 ;  /* 0x0000001305137223 */ /* 0x040fe2000000000c */
[----:B------:R-:W-:-:S02]  /*0830*/  FFMA R14, R5, R21, R14 ;  /* 0x00000015050e7223 */ /* 0x000fc4000000000e */
[----:B------:R-:W-:Y:S02]  /*0840*/  FADD R10, -R7, R10 ;  /* 0x0000000a070a7221 */ /* 0x000fe40000000100 */
[----:B------:R-:W-:Y:S02]  /*0850*/  FADD R14, -R19, R14 ;  /* 0x0000000e130e7221 */ /* 0x000fe40000000100 */
[C---:B---3--:R-:W-:Y:S02]  /*0860*/  FFMA R10, R0.reuse, R10, R7 ;  /* 0x0000000a000a7223 */ /* 0x048fe40000000007 */
[----:B------:R-:W-:-:S05]  /*0870*/  FFMA R11, R0, R14, R19 ;  /* 0x0000000e000b7223 */ /* 0x000fca0000000013 */
[----:B------:R-:W-:Y:S01]  /*0880*/  STG.E.64 desc[UR4][R8.64], R10 ;  /* 0x0000000a08007986 */ /* 0x000fe2000c101b04 */
[----:B------:R-:W-:Y:S05]  /*0890*/  EXIT ;  /* 0x000000000000794d */ /* 0x000fea0003800000 */
.L_x_0:
[----:B------:R-:W-:-:S00]  /*08a0*/  BRA `(.L_x_0) ;  /* 0xfffffffc00fc7947 */ /* 0x000fc0000383ffff */
[----:B------:R-:W-:-:S00]  /*08b0*/  NOP ;  /* 0x0000000000007918 */ /* 0x000fc00000000000 */
        /* <DEDUP_REMOVED lines=12> */
.L_x_1:


//--------------------- .nv.constant0.triton_poi_fused__unsafe_index_add_convolution_mul_sub_30 --------------------------
	.section	.nv.constant0.triton_poi_fused__unsafe_index_add_convolution_mul_sub_30,"a",@progbits
	.sectionflags	@""
	.align	4
.nv.constant0.triton_poi_fused__unsafe_index_add_convolution_mul_sub_30:
	.zero		604
